	.headerflags	@"EF_CUDA_TEXMODE_UNIFIED EF_CUDA_64BIT_ADDRESS EF_CUDA_ACCELERATORS EF_CUDA_SM90 EF_CUDA_VIRTUAL_SM(EF_CUDA_SM90)"
	.elftype	@"ET_EXEC"


//--------------------- .nv.info                  --------------------------
	.section	.nv.info,"",@"SHT_CUDA_INFO"
	.align	4


	//----- nvinfo : EIATTR_REGCOUNT
	.align		4
        /*0000*/ 	.byte	0x04, 0x2f
        /*0002*/ 	.short	(.L_3 - .L_2)
	.align		4
.L_2:
        /*0004*/ 	.word	index@(triton_poi_fused__native_batch_norm_legit_no_training_leaky_relu_0)
        /*0008*/ 	.word	0x00000012


	//----- nvinfo : EIATTR_MIN_STACK_SIZE
	.align		4
.L_3:
        /*000c*/ 	.byte	0x04, 0x12
        /*000e*/ 	.short	(.L_5 - .L_4)
	.align		4
.L_4:
        /*0010*/ 	.word	index@(triton_poi_fused__native_batch_norm_legit_no_training_leaky_relu_0)
        /*0014*/ 	.word	0x00000000


	//----- nvinfo : EIATTR_FRAME_SIZE
	.align		4
.L_5:
        /*0018*/ 	.byte	0x04, 0x11
        /*001a*/ 	.short	(.L_7 - .L_6)
	.align		4
.L_6:
        /*001c*/ 	.word	index@(triton_poi_fused__native_batch_norm_legit_no_training_leaky_relu_0)
        /*0020*/ 	.word	0x00000000


	//----- nvinfo : EIATTR_MIN_STACK_SIZE
	.align		4
.L_7:
        /*0024*/ 	.byte	0x04, 0x12
        /*0026*/ 	.short	(.L_9 - .L_8)
	.align		4
.L_8:
        /*0028*/ 	.word	index@(triton_poi_fused__native_batch_norm_legit_no_training_leaky_relu_0)
        /*002c*/ 	.word	0x00000000
.L_9:


//--------------------- .nv.info.triton_poi_fused__native_batch_norm_legit_no_training_leaky_relu_0 --------------------------
	.section	.nv.info.triton_poi_fused__native_batch_norm_legit_no_training_leaky_relu_0,"",@"SHT_CUDA_INFO"
	.sectionflags	@""
	.align	4


	//----- nvinfo : EIATTR_CUDA_API_VERSION
	.align		4
        /*0000*/ 	.byte	0x04, 0x37
        /*0002*/ 	.short	(.L_11 - .L_10)
.L_10:
        /*0004*/ 	.word	0x0000007c


	//----- nvinfo : EIATTR_KPARAM_INFO
	.align		4
.L_11:
        /*0008*/ 	.byte	0x04, 0x17
        /*000a*/ 	.short	(.L_13 - .L_12)
.L_12:
        /*000c*/ 	.word	0x00000000
        /*0010*/ 	.short	0x0006
        /*0012*/ 	.short	0x0030
        /*0014*/ 	.byte	0x00, 0xf0, 0x11, 0x00


	//----- nvinfo : EIATTR_KPARAM_INFO
	.align		4
.L_13:
        /*0018*/ 	.byte	0x04, 0x17
        /*001a*/ 	.short	(.L_15 - .L_14)
.L_14:
        /*001c*/ 	.word	0x00000000
        /*0020*/ 	.short	0x0005
        /*0022*/ 	.short	0x0028
        /*0024*/ 	.byte	0x00, 0xf4, 0x21, 0x00


	//----- nvinfo : EIATTR_KPARAM_INFO
	.align		4
.L_15:
        /*0028*/ 	.byte	0x04, 0x17
        /*002a*/ 	.short	(.L_17 - .L_16)
.L_16:
        /*002c*/ 	.word	0x00000000
        /*0030*/ 	.short	0x0004
        /*0032*/ 	.short	0x0020
        /*0034*/ 	.byte	0x00, 0xf4, 0x21, 0x00


	//----- nvinfo : EIATTR_KPARAM_INFO
	.align		4
.L_17:
        /*0038*/ 	.byte	0x04, 0x17
        /*003a*/ 	.short	(.L_19 - .L_18)
.L_18:
        /*003c*/ 	.word	0x00000000
        /*0040*/ 	.short	0x0003
        /*0042*/ 	.short	0x0018
        /*0044*/ 	.byte	0x00, 0xf4, 0x21, 0x00


	//----- nvinfo : EIATTR_KPARAM_INFO
	.align		4
.L_19:
        /*0048*/ 	.byte	0x04, 0x17
        /*004a*/ 	.short	(.L_21 - .L_20)
.L_20:
        /*004c*/ 	.word	0x00000000
        /*0050*/ 	.short	0x0002
        /*0052*/ 	.short	0x0010
        /*0054*/ 	.byte	0x00, 0xf4, 0x21, 0x00


	//----- nvinfo : EIATTR_KPARAM_INFO
	.align		4
.L_21:
        /*0058*/ 	.byte	0x04, 0x17
        /*005a*/ 	.short	(.L_23 - .L_22)
.L_22:
        /*005c*/ 	.word	0x00000000
        /*0060*/ 	.short	0x0001
        /*0062*/ 	.short	0x0008
        /*0064*/ 	.byte	0x00, 0xf4, 0x21, 0x00


	//----- nvinfo : EIATTR_KPARAM_INFO
	.align		4
.L_23:
        /*0068*/ 	.byte	0x04, 0x17
        /*006a*/ 	.short	(.L_25 - .L_24)
.L_24:
        /*006c*/ 	.word	0x00000000
        /*0070*/ 	.short	0x0000
        /*0072*/ 	.short	0x0000
        /*0074*/ 	.byte	0x00, 0xf4, 0x21, 0x00


	//----- nvinfo : EIATTR_SPARSE_MMA_MASK
	.align		4
.L_25:
        /*0078*/ 	.byte	0x03, 0x50
        /*007a*/ 	.short	0x0000


	//----- nvinfo : EIATTR_MAXREG_COUNT
	.align		4
        /*007c*/ 	.byte	0x03, 0x1b
        /*007e*/ 	.short	0x00ff


	//----- nvinfo : EIATTR_EXIT_INSTR_OFFSETS
	.align		4
        /*0080*/ 	.byte	0x04, 0x1c
        /*0082*/ 	.short	(.L_27 - .L_26)


	//   ....[0]....
.L_26:
        /*0084*/ 	.word	0x00000310


	//   ....[1]....
        /*0088*/ 	.word	0x00000330


	//----- nvinfo : EIATTR_REQNTID
	.align		4
.L_27:
        /*008c*/ 	.byte	0x04, 0x10
        /*008e*/ 	.short	(.L_29 - .L_28)
.L_28:
        /*0090*/ 	.word	0x00000080
        /*0094*/ 	.word	0x00000001
        /*0098*/ 	.word	0x00000001


	//----- nvinfo : EIATTR_CBANK_PARAM_SIZE
	.align		4
.L_29:
        /*009c*/ 	.byte	0x03, 0x19
        /*009e*/ 	.short	0x0034


	//----- nvinfo : EIATTR_PARAM_CBANK
	.align		4
        /*00a0*/ 	.byte	0x04, 0x0a
        /*00a2*/ 	.short	(.L_31 - .L_30)
	.align		4
.L_30:
        /*00a4*/ 	.word	index@(.nv.constant0.triton_poi_fused__native_batch_norm_legit_no_training_leaky_relu_0)
        /*00a8*/ 	.short	0x0210
        /*00aa*/ 	.short	0x0034


	//----- nvinfo : EIATTR_SW_WAR
	.align		4
.L_31:
        /*00ac*/ 	.byte	0x04, 0x36
        /*00ae*/ 	.short	(.L_33 - .L_32)
.L_32:
        /*00b0*/ 	.word	0x00000008
.L_33:


//--------------------- .nv.callgraph             --------------------------
	.section	.nv.callgraph,"",@"SHT_CUDA_CALLGRAPH"
	.align	4
	.sectionentsize	8
	.align		4
        /*0000*/ 	.word	0x00000000
	.align		4
        /*0004*/ 	.word	0xffffffff
	.align		4
        /*0008*/ 	.word	0x00000000
	.align		4
        /*000c*/ 	.word	0xfffffffe
	.align		4
        /*0010*/ 	.word	0x00000000
	.align		4
        /*0014*/ 	.word	0xfffffffd
	.align		4
        /*0018*/ 	.word	0x00000000
	.align		4
        /*001c*/ 	.word	0xfffffffc


//--------------------- .nv.constant4             --------------------------
	.section	.nv.constant4,"a",@progbits
	.align	8
	.align		8
.nv.constant4:
        /*0000*/ 	.dword	_$_str
	.align		8
        /*0008*/ 	.dword	_$_str_$_2


//--------------------- .text.triton_poi_fused__native_batch_norm_legit_no_training_leaky_relu_0 --------------------------
	.section	.text.triton_poi_fused__native_batch_norm_legit_no_training_leaky_relu_0,"ax",@progbits
	.align	128
        .global         triton_poi_fused__native_batch_norm_legit_no_training_leaky_relu_0
        .type           triton_poi_fused__native_batch_norm_legit_no_training_leaky_relu_0,@function
        .size           triton_poi_fused__native_batch_norm_legit_no_training_leaky_relu_0,(.L_x_1 - triton_poi_fused__native_batch_norm_legit_no_training_leaky_relu_0)
        .other          triton_poi_fused__native_batch_norm_legit_no_training_leaky_relu_0,@"STO_CUDA_ENTRY STV_DEFAULT"
triton_poi_fused__native_batch_norm_legit_no_training_leaky_relu_0:
.text.triton_poi_fused__native_batch_norm_legit_no_training_leaky_relu_0:
[----:B------:R-:W0:Y:S01]  /*0000*/  LDC R1, c[0x0][0x28] ;  /* 0x00000a00ff017b82 */ /* 0x000e220000000800 */
[----:B------:R-:W1:Y:S07]  /*0010*/  S2R R0, SR_TID.X ;  /* 0x0000000000007919 */ /* 0x000e6e0000002100 */
[----:B------:R-:W2:Y:S01]  /*0020*/  LDC.64 R6, c[0x0][0x228] ;  /* 0x00008a00ff067b82 */ /* 0x000ea20000000a00 */
[----:B------:R-:W-:Y:S01]  /*0030*/  CS2R R14, SRZ ;  /* 0x00000000000e7805 */ /* 0x000fe2000001ff00 */
[----:B------:R-:W-:Y:S01]  /*0040*/  ULDC.64 UR4, c[0x0][0x208] ;  /* 0x0000820000047ab9 */ /* 0x000fe20000000a00 */
[----:B------:R-:W3:Y:S05]  /*0050*/  S2R R3, SR_CTAID.X ;  /* 0x0000000000037919 */ /* 0x000eea0000002500 */
[----:B------:R-:W4:Y:S08]  /*0060*/  LDC.64 R4, c[0x0][0x220] ;  /* 0x00008800ff047b82 */ /* 0x000f300000000a00 */
[----:B------:R-:W5:Y:S08]  /*0070*/  LDC.64 R8, c[0x0][0x230] ;  /* 0x00008c00ff087b82 */ /* 0x000f700000000a00 */
[----:B------:R-:W4:Y:S01]  /*0080*/  LDC.64 R10, c[0x0][0x238] ;  /* 0x00008e00ff0a7b82 */ /* 0x000f220000000a00 */
[----:B-1----:R-:W-:-:S04]  /*0090*/  LOP3.LUT R0, R0, 0x7f, RZ, 0xc0, !PT ;  /* 0x0000007f00007812 */ /* 0x002fc800078ec0ff */
[----:B---3--:R-:W-:-:S04]  /*00a0*/  LEA R0, R3, R0, 0x7 ;  /* 0x0000000003007211 */ /* 0x008fc800078e38ff */
[C---:B------:R-:W-:Y:S01]  /*00b0*/  ISETP.GE.AND P0, PT, R0.reuse, 0x190, PT ;  /* 0x000001900000780c */ /* 0x040fe20003f06270 */
[----:B------:R-:W-:-:S05]  /*00c0*/  IMAD.HI R2, R0, 0x51eb851f, RZ ;  /* 0x51eb851f00027827 */ /* 0x000fca00078e02ff */
[----:B------:R-:W-:-:S04]  /*00d0*/  SHF.R.U32.HI R3, RZ, 0x1f, R2 ;  /* 0x0000001fff037819 */ /* 0x000fc80000011602 */
[----:B------:R-:W-:-:S04]  /*00e0*/  LEA.HI.SX32 R3, R2, R3, 0x1d ;  /* 0x0000000302037211 */ /* 0x000fc800078feaff */
[----:B------:R-:W-:-:S04]  /*00f0*/  LEA.HI R2, R3, R3, RZ, 0x2 ;  /* 0x0000000303027211 */ /* 0x000fc800078f10ff */
[----:B------:R-:W-:-:S04]  /*0100*/  LOP3.LUT R2, R2, 0xfffffffc, RZ, 0xc0, !PT ;  /* 0xfffffffc02027812 */ /* 0x000fc800078ec0ff */
[----:B------:R-:W-:Y:S02]  /*0110*/  IADD3 R13, R3, -R2, RZ ;  /* 0x80000002030d7210 */ /* 0x000fe40007ffe0ff */
[----:B------:R-:W1:Y:S03]  /*0120*/  LDC.64 R2, c[0x0][0x218] ;  /* 0x00008600ff027b82 */ /* 0x000e660000000a00 */
[----:B--2---:R-:W-:-:S05]  /*0130*/  IMAD.WIDE R6, R13, 0x4, R6 ;  /* 0x000000040d067825 */ /* 0x004fca00078e0206 */
[----:B------:R5:W2:Y:S01]  /*0140*/  @!P0 LDG.E.EL R14, desc[UR4][R6.64] ;  /* 0x00000004060e8981 */ /* 0x000aa2000c2e1900 */
[----:B------:R-:W-:Y:S01]  /*0150*/  HFMA2.MMA R12, -RZ, RZ, 0, 0 ;  /* 0x00000000ff0c7435 */ /* 0x000fe200000001ff */
[----:B----4-:R-:W-:-:S05]  /*0160*/  IMAD.WIDE R4, R13, 0x4, R4 ;  /* 0x000000040d047825 */ /* 0x010fca00078e0204 */
[----:B------:R-:W3:Y:S01]  /*0170*/  @!P0 LDG.E.EL R15, desc[UR4][R4.64] ;  /* 0x00000004040f8981 */ /* 0x000ee2000c2e1900 */
[----:B-----5:R-:W-:-:S04]  /*0180*/  IMAD.WIDE R6, R13, 0x4, R8 ;  /* 0x000000040d067825 */ /* 0x020fc800078e0208 */
[----:B-1----:R-:W-:-:S04]  /*0190*/  IMAD.WIDE R2, R0, 0x4, R2 ;  /* 0x0000000400027825 */ /* 0x002fc800078e0202 */
[----:B0-----:R-:W-:Y:S01]  /*01a0*/  IMAD.WIDE R8, R13, 0x4, R10 ;  /* 0x000000040d087825 */ /* 0x001fe200078e020a */
[----:B------:R0:W3:Y:S01]  /*01b0*/  @!P0 LDG.E R12, desc[UR4][R2.64] ;  /* 0x00000004020c8981 */ /* 0x0000e2000c1e1900 */
[----:B------:R-:W-:-:S06]  /*01c0*/  CS2R R10, SRZ ;  /* 0x00000000000a7805 */ /* 0x000fcc000001ff00 */
[----:B------:R-:W4:Y:S04]  /*01d0*/  @!P0 LDG.E.EL R10, desc[UR4][R6.64] ;  /* 0x00000004060a8981 */ /* 0x000f28000c2e1900 */
[----:B------:R-:W4:Y:S01]  /*01e0*/  @!P0 LDG.E.EL R11, desc[UR4][R8.64] ;  /* 0x00000004080b8981 */ /* 0x000f22000c2e1900 */
[----:B0-----:R-:W-:Y:S01]  /*01f0*/  MOV R2, 0x3e800000 ;  /* 0x3e80000000027802 */ /* 0x001fe20000000f00 */
[----:B--2---:R-:W-:-:S04]  /*0200*/  FADD R14, R14, 9.9999997473787516356e-06 ;  /* 0x3727c5ac0e0e7421 */ /* 0x004fc80000000000 */
[----:B------:R-:W0:Y:S02]  /*0210*/  MUFU.SQRT R13, R14 ;  /* 0x0000000e000d7308 */ /* 0x000e240000002000 */
[C---:B0-----:R-:W-:Y:S02]  /*0220*/  FSETP.GT.AND P1, PT, R13.reuse, 8.50705917302346158658e+37, PT ;  /* 0x7e8000000d00780b */ /* 0x041fe40003f24000 */
[----:B------:R-:W-:-:S11]  /*0230*/  FSETP.GEU.AND P2, PT, R13, 1.175494350822287508e-38, PT ;  /* 0x008000000d00780b */ /* 0x000fd60003f4e000 */
[----:B------:R-:W-:-:S04]  /*0240*/  @P1 FMUL R13, R13, 0.25 ;  /* 0x3e8000000d0d1820 */ /* 0x000fc80000400000 */
[----:B------:R-:W-:-:S06]  /*0250*/  @!P2 FMUL R13, R13, 16777216 ;  /* 0x4b8000000d0da820 */ /* 0x000fcc0000400000 */
[----:B------:R-:W0:Y:S01]  /*0260*/  MUFU.RCP R13, R13 ;  /* 0x0000000d000d7308 */ /* 0x000e220000001000 */
[----:B------:R-:W-:Y:S01]  /*0270*/  FSEL R2, R2, 1, P1 ;  /* 0x3f80000002027808 */ /* 0x000fe20000800000 */
[----:B---3--:R-:W-:-:S04]  /*0280*/  FADD R12, -R15, R12 ;  /* 0x0000000c0f0c7221 */ /* 0x008fc80000000100 */
[----:B------:R-:W-:-:S04]  /*0290*/  @!P2 FMUL R2, R2, 16777216 ;  /* 0x4b8000000202a820 */ /* 0x000fc80000400000 */
[----:B0-----:R-:W-:Y:S02]  /*02a0*/  FMUL R5, R13, R2 ;  /* 0x000000020d057220 */ /* 0x001fe40000400000 */
[----:B------:R-:W0:Y:S02]  /*02b0*/  LDC.64 R2, c[0x0][0x210] ;  /* 0x00008400ff027b82 */ /* 0x000e240000000a00 */
[----:B------:R-:W-:-:S04]  /*02c0*/  FMUL R12, R12, R5 ;  /* 0x000000050c0c7220 */ /* 0x000fc80000400000 */
[----:B----4-:R-:W-:-:S05]  /*02d0*/  FFMA R11, R12, R10, R11 ;  /* 0x0000000a0c0b7223 */ /* 0x010fca000000000b */
[----:B------:R-:W-:Y:S01]  /*02e0*/  FSETP.GT.AND P1, PT, R11, RZ, PT ;  /* 0x000000ff0b00720b */ /* 0x000fe20003f24000 */
[----:B0-----:R-:W-:-:S12]  /*02f0*/  IMAD.WIDE R2, R0, 0x4, R2 ;  /* 0x0000000400027825 */ /* 0x001fd800078e0202 */
[----:B------:R-:W-:Y:S01]  /*0300*/  @!P1 FMUL R11, R11, 0.0099999997764825820923 ;  /* 0x3c23d70a0b0b9820 */ /* 0x000fe20000400000 */
[----:B------:R-:W-:Y:S06]  /*0310*/  @P0 EXIT ;  /* 0x000000000000094d */ /* 0x000fec0003800000 */
[----:B------:R-:W-:Y:S01]  /*0320*/  STG.E desc[UR4][R2.64], R11 ;  /* 0x0000000b02007986 */ /* 0x000fe2000c101904 */
[----:B------:R-:W-:Y:S05]  /*0330*/  EXIT ;  /* 0x000000000000794d */ /* 0x000fea0003800000 */
.L_x_0:
[----:B------:R-:W-:-:S00]  /*0340*/  BRA `(.L_x_0) ;  /* 0xfffffffc00fc7947 */ /* 0x000fc0000383ffff */
[----:B------:R-:W-:-:S00]  /*0350*/  NOP ;  /* 0x0000000000007918 */ /* 0x000fc00000000000 */
        /* <DEDUP_REMOVED lines=10> */
.L_x_1:


//--------------------- .nv.global.init           --------------------------
	.section	.nv.global.init,"aw",@progbits
.nv.global.init:
	.type		_$_str,@object
	.size		_$_str,(_$_str_$_2 - _$_str)
_$_str:
        /*0000*/ 	.byte	0x5f, 0x5f, 0x43, 0x55, 0x44, 0x41, 0x5f, 0x46, 0x54, 0x5a, 0x00
	.type		_$_str_$_2,@object
	.size		_$_str_$_2,(.L_1 - _$_str_$_2)
_$_str_$_2:
        /*000b*/ 	.byte	0x5f, 0x5f, 0x43, 0x55, 0x44, 0x41, 0x5f, 0x50, 0x52, 0x45, 0x43, 0x5f, 0x53, 0x51, 0x52, 0x54
        /*001b*/ 	.byte	0x00
.L_1:


//--------------------- .nv.constant0.triton_poi_fused__native_batch_norm_legit_no_training_leaky_relu_0 --------------------------
	.section	.nv.constant0.triton_poi_fused__native_batch_norm_legit_no_training_leaky_relu_0,"a",@progbits
	.sectionflags	@""
	.align	4
.nv.constant0.triton_poi_fused__native_batch_norm_legit_no_training_leaky_relu_0:
	.zero		580
